//
// Generated by NVIDIA NVVM Compiler
//
// Compiler Build ID: CL-36424714
// Cuda compilation tools, release 13.0, V13.0.88
// Based on NVVM 20.0.0
//

.version 9.0
.target sm_100
.address_size 64

	// .globl	_ZN10fuzzformer7kernels18placeholder_kernelEv

.visible .entry _ZN10fuzzformer7kernels18placeholder_kernelEv()
{


	ret;

}


// ===== COMPILED SASS (sm_100) =====

	.target	sm_100

	.elftype	@"ET_EXEC"


//--------------------- .note.nv.tkinfo           --------------------------
	.section	.note.nv.tkinfo,"",@"SHT_NOTE"
	.sectionflags	@"SHF_NOTE_NV_TKINFO"
	.tkinfo
        /*0018*/ 	.word	0x00000002
        /*0030*/ 	.string	""
        /*0030*/ 	.string	"ptxas"
        /*0030*/ 	.string	"Cuda compilation tools, release 13.0, V13.0.88"
        /*0030*/ 	.string	"Build cuda_13.0.r13.0/compiler.36424714_0"
        /*0030*/ 	.string	"-arch sm_100 -m 64 "



//--------------------- .note.nv.cuinfo           --------------------------
	.section	.note.nv.cuinfo,"",@"SHT_NOTE"
	.sectionflags	@"SHF_NOTE_NV_CUINFO"
        /*0018*/ 	.short	0x0002
        /*001a*/ 	.short	0x0064
        /*001c*/ 	.short	0x0082
	.zero		2


//--------------------- .nv.info                  --------------------------
	.section	.nv.info,"",@"SHT_CUDA_INFO"
	.align	4


	//----- nvinfo : EIATTR_REGCOUNT
	.align		4
        /*0000*/ 	.byte	0x04, 0x2f
        /*0002*/ 	.short	(.L_1 - .L_0)
	.align		4
.L_0:
        /*0004*/ 	.word	index@(_ZN10fuzzformer7kernels18placeholder_kernelEv)
        /*0008*/ 	.word	0x00000004


	//----- nvinfo : EIATTR_FRAME_SIZE
	.align		4
.L_1:
        /*000c*/ 	.byte	0x04, 0x11
        /*000e*/ 	.short	(.L_3 - .L_2)
	.align		4
.L_2:
        /*0010*/ 	.word	index@(_ZN10fuzzformer7kernels18placeholder_kernelEv)
        /*0014*/ 	.word	0x00000000


	//----- nvinfo : EIATTR_MIN_STACK_SIZE
	.align		4
.L_3:
        /*0018*/ 	.byte	0x04, 0x12
        /*001a*/ 	.short	(.L_5 - .L_4)
	.align		4
.L_4:
        /*001c*/ 	.word	index@(_ZN10fuzzformer7kernels18placeholder_kernelEv)
        /*0020*/ 	.word	0x00000000
.L_5:


//--------------------- .nv.compat                --------------------------
	.section	.nv.compat,"",@"SHT_CUDA_COMPAT_INFO"
	.align	4
        /*0000*/ 	.byte	0x02, 0x09, 0x00, 0x00, 0x02, 0x02, 0x01, 0x00, 0x02, 0x05, 0x05, 0x00, 0x03, 0x07, 0x01, 0x01
        /*0010*/ 	.byte	0x02, 0x03, 0x00, 0x00, 0x02, 0x06, 0x01, 0x00, 0x04, 0x0b, 0x08, 0x00, 0x09, 0x00, 0x00, 0x00
        /*0020*/ 	.byte	0x00, 0x00, 0x00, 0x00


//--------------------- .nv.info._ZN10fuzzformer7kernels18placeholder_kernelEv --------------------------
	.section	.nv.info._ZN10fuzzformer7kernels18placeholder_kernelEv,"",@"SHT_CUDA_INFO"
	.sectionflags	@""
	.align	4


	//----- nvinfo : EIATTR_CUDA_API_VERSION
	.align		4
        /*0000*/ 	.byte	0x04, 0x37
        /*0002*/ 	.short	(.L_7 - .L_6)
.L_6:
        /*0004*/ 	.word	0x00000082


	//----- nvinfo : EIATTR_SPARSE_MMA_MASK
	.align		4
.L_7:
        /*0008*/ 	.byte	0x03, 0x50
        /*000a*/ 	.short	0x0000


	//----- nvinfo : EIATTR_MAXREG_COUNT
	.align		4
        /*000c*/ 	.byte	0x03, 0x1b
        /*000e*/ 	.short	0x00ff


	//----- nvinfo : EIATTR_MERCURY_ISA_VERSION
	.align		4
        /*0010*/ 	.byte	0x03, 0x5f
        /*0012*/ 	.short	0x0101


	//----- nvinfo : EIATTR_VRC_CTA_INIT_COUNT
	.align		4
        /*0014*/ 	.byte	0x02, 0x4a
	.zero		1
	.zero		1


	//----- nvinfo : EIATTR_EXIT_INSTR_OFFSETS
	.align		4
        /*0018*/ 	.byte	0x04, 0x1c
        /*001a*/ 	.short	(.L_9 - .L_8)


	//   ....[0]....
.L_8:
        /*001c*/ 	.word	0x00000010


	//----- nvinfo : EIATTR_SW_WAR
	.align		4
.L_9:
        /*0020*/ 	.byte	0x04, 0x36
        /*0022*/ 	.short	(.L_11 - .L_10)
.L_10:
        /*0024*/ 	.word	0x00000008
.L_11:


//--------------------- .nv.callgraph             --------------------------
	.section	.nv.callgraph,"",@"SHT_CUDA_CALLGRAPH"
	.align	4
	.sectionentsize	8
	.align		4
        /*0000*/ 	.word	0x00000000
	.align		4
        /*0004*/ 	.word	0xffffffff
	.align		4
        /*0008*/ 	.word	0x00000000
	.align		4
        /*000c*/ 	.word	0xfffffffe
	.align		4
        /*0010*/ 	.word	0x00000000
	.align		4
        /*0014*/ 	.word	0xfffffffd
	.align		4
        /*0018*/ 	.word	0x00000000
	.align		4
        /*001c*/ 	.word	0xfffffffc


//--------------------- .text._ZN10fuzzformer7kernels18placeholder_kernelEv --------------------------
	.section	.text._ZN10fuzzformer7kernels18placeholder_kernelEv,"ax",@progbits
	.align	128
        .global         _ZN10fuzzformer7kernels18placeholder_kernelEv
        .type           _ZN10fuzzformer7kernels18placeholder_kernelEv,@function
        .size           _ZN10fuzzformer7kernels18placeholder_kernelEv,(.L_x_1 - _ZN10fuzzformer7kernels18placeholder_kernelEv)
        .other          _ZN10fuzzformer7kernels18placeholder_kernelEv,@"STO_CUDA_ENTRY STV_DEFAULT"
_ZN10fuzzformer7kernels18placeholder_kernelEv:
.text._ZN10fuzzformer7kernels18placeholder_kernelEv:
[----:B------:R-:W-:Y:S01]  /*0000*/  LDC R1, c[0x0][0x37c] ;  /* 0x0000df00ff017b82 */ /* 0x000fe20000000800 */
[----:B------:R-:W-:Y:S05]  /*0010*/  EXIT ;  /* 0x000000000000794d */ /* 0x000fea0003800000 */
.L_x_0:
[----:B------:R-:W-:-:S00]  /*0020*/  BRA `(.L_x_0) ;  /* 0xfffffffc00fc7947 */ /* 0x000fc0000383ffff */
[----:B------:R-:W-:-:S00]  /*0030*/  NOP ;  /* 0x0000000000007918 */ /* 0x000fc00000000000 */
        /* <DEDUP_REMOVED lines=12> */
.L_x_1:


//--------------------- .nv.shared.reserved.0     --------------------------
	.section	.nv.shared.reserved.0,"aw",@nobits
	.weak		__nv_reservedSMEM_offset_0_alias
	.size		__nv_reservedSMEM_offset_0_alias, 0, 64
	.other		__nv_reservedSMEM_offset_0_alias,@"STO_CUDA_RESERVED_SHARED STV_DEFAULT"
__nv_reservedSMEM_offset_0_alias:
	.zero		0
	.zero		64


//--------------------- .nv.constant0._ZN10fuzzformer7kernels18placeholder_kernelEv --------------------------
	.section	.nv.constant0._ZN10fuzzformer7kernels18placeholder_kernelEv,"a",@progbits
	.sectionflags	@""
	.align	4
.nv.constant0._ZN10fuzzformer7kernels18placeholder_kernelEv:
	.zero		896


//--------------------- SYMBOLS --------------------------

	.type		.nv.reservedSmem.offset0,@object
	.size		.nv.reservedSmem.offset0,0x4
